	.headerflags	@"EF_CUDA_TEXMODE_UNIFIED EF_CUDA_64BIT_ADDRESS EF_CUDA_ACCELERATORS EF_CUDA_SM90 EF_CUDA_VIRTUAL_SM(EF_CUDA_SM90)"
	.elftype	@"ET_EXEC"


//--------------------- .nv.info                  --------------------------
	.section	.nv.info,"",@"SHT_CUDA_INFO"
	.align	4


	//----- nvinfo : EIATTR_REGCOUNT
	.align		4
        /*0000*/ 	.byte	0x04, 0x2f
        /*0002*/ 	.short	(.L_1 - .L_0)
	.align		4
.L_0:
        /*0004*/ 	.word	index@(triton_poi_fused_convolution_0)
        /*0008*/ 	.word	0x0000000e


	//----- nvinfo : EIATTR_MIN_STACK_SIZE
	.align		4
.L_1:
        /*000c*/ 	.byte	0x04, 0x12
        /*000e*/ 	.short	(.L_3 - .L_2)
	.align		4
.L_2:
        /*0010*/ 	.word	index@(triton_poi_fused_convolution_0)
        /*0014*/ 	.word	0x00000000


	//----- nvinfo : EIATTR_FRAME_SIZE
	.align		4
.L_3:
        /*0018*/ 	.byte	0x04, 0x11
        /*001a*/ 	.short	(.L_5 - .L_4)
	.align		4
.L_4:
        /*001c*/ 	.word	index@(triton_poi_fused_convolution_0)
        /*0020*/ 	.word	0x00000000


	//----- nvinfo : EIATTR_MIN_STACK_SIZE
	.align		4
.L_5:
        /*0024*/ 	.byte	0x04, 0x12
        /*0026*/ 	.short	(.L_7 - .L_6)
	.align		4
.L_6:
        /*0028*/ 	.word	index@(triton_poi_fused_convolution_0)
        /*002c*/ 	.word	0x00000000
.L_7:


//--------------------- .nv.info.triton_poi_fused_convolution_0 --------------------------
	.section	.nv.info.triton_poi_fused_convolution_0,"",@"SHT_CUDA_INFO"
	.sectionflags	@""
	.align	4


	//----- nvinfo : EIATTR_CUDA_API_VERSION
	.align		4
        /*0000*/ 	.byte	0x04, 0x37
        /*0002*/ 	.short	(.L_9 - .L_8)
.L_8:
        /*0004*/ 	.word	0x0000007c


	//----- nvinfo : EIATTR_KPARAM_INFO
	.align		4
.L_9:
        /*0008*/ 	.byte	0x04, 0x17
        /*000a*/ 	.short	(.L_11 - .L_10)
.L_10:
        /*000c*/ 	.word	0x00000000
        /*0010*/ 	.short	0x0002
        /*0012*/ 	.short	0x0010
        /*0014*/ 	.byte	0x00, 0xf0, 0x11, 0x00


	//----- nvinfo : EIATTR_KPARAM_INFO
	.align		4
.L_11:
        /*0018*/ 	.byte	0x04, 0x17
        /*001a*/ 	.short	(.L_13 - .L_12)
.L_12:
        /*001c*/ 	.word	0x00000000
        /*0020*/ 	.short	0x0001
        /*0022*/ 	.short	0x0008
        /*0024*/ 	.byte	0x00, 0xf4, 0x21, 0x00


	//----- nvinfo : EIATTR_KPARAM_INFO
	.align		4
.L_13:
        /*0028*/ 	.byte	0x04, 0x17
        /*002a*/ 	.short	(.L_15 - .L_14)
.L_14:
        /*002c*/ 	.word	0x00000000
        /*0030*/ 	.short	0x0000
        /*0032*/ 	.short	0x0000
        /*0034*/ 	.byte	0x00, 0xf4, 0x21, 0x00


	//----- nvinfo : EIATTR_SPARSE_MMA_MASK
	.align		4
.L_15:
        /*0038*/ 	.byte	0x03, 0x50
        /*003a*/ 	.short	0x0000


	//----- nvinfo : EIATTR_MAXREG_COUNT
	.align		4
        /*003c*/ 	.byte	0x03, 0x1b
        /*003e*/ 	.short	0x00ff


	//----- nvinfo : EIATTR_EXIT_INSTR_OFFSETS
	.align		4
        /*0040*/ 	.byte	0x04, 0x1c
        /*0042*/ 	.short	(.L_17 - .L_16)


	//   ....[0]....
.L_16:
        /*0044*/ 	.word	0x00000220


	//   ....[1]....
        /*0048*/ 	.word	0x00000240


	//----- nvinfo : EIATTR_REQNTID
	.align		4
.L_17:
        /*004c*/ 	.byte	0x04, 0x10
        /*004e*/ 	.short	(.L_19 - .L_18)
.L_18:
        /*0050*/ 	.word	0x00000080
        /*0054*/ 	.word	0x00000001
        /*0058*/ 	.word	0x00000001


	//----- nvinfo : EIATTR_CBANK_PARAM_SIZE
	.align		4
.L_19:
        /*005c*/ 	.byte	0x03, 0x19
        /*005e*/ 	.short	0x0014


	//----- nvinfo : EIATTR_PARAM_CBANK
	.align		4
        /*0060*/ 	.byte	0x04, 0x0a
        /*0062*/ 	.short	(.L_21 - .L_20)
	.align		4
.L_20:
        /*0064*/ 	.word	index@(.nv.constant0.triton_poi_fused_convolution_0)
        /*0068*/ 	.short	0x0210
        /*006a*/ 	.short	0x0014


	//----- nvinfo : EIATTR_SW_WAR
	.align		4
.L_21:
        /*006c*/ 	.byte	0x04, 0x36
        /*006e*/ 	.short	(.L_23 - .L_22)
.L_22:
        /*0070*/ 	.word	0x00000008
.L_23:


//--------------------- .nv.callgraph             --------------------------
	.section	.nv.callgraph,"",@"SHT_CUDA_CALLGRAPH"
	.align	4
	.sectionentsize	8
	.align		4
        /*0000*/ 	.word	0x00000000
	.align		4
        /*0004*/ 	.word	0xffffffff
	.align		4
        /*0008*/ 	.word	0x00000000
	.align		4
        /*000c*/ 	.word	0xfffffffe
	.align		4
        /*0010*/ 	.word	0x00000000
	.align		4
        /*0014*/ 	.word	0xfffffffd
	.align		4
        /*0018*/ 	.word	0x00000000
	.align		4
        /*001c*/ 	.word	0xfffffffc


//--------------------- .text.triton_poi_fused_convolution_0 --------------------------
	.section	.text.triton_poi_fused_convolution_0,"ax",@progbits
	.align	128
        .global         triton_poi_fused_convolution_0
        .type           triton_poi_fused_convolution_0,@function
        .size           triton_poi_fused_convolution_0,(.L_x_1 - triton_poi_fused_convolution_0)
        .other          triton_poi_fused_convolution_0,@"STO_CUDA_ENTRY STV_DEFAULT"
triton_poi_fused_convolution_0:
.text.triton_poi_fused_convolution_0:
[----:B------:R-:W0:Y:S02]  /*0000*/  LDC R1, c[0x0][0x28] ;  /* 0x00000a00ff017b82 */ /* 0x000e240000000800 */
[----:B------:R-:W1:Y:S01]  /*0010*/  S2R R0, SR_TID.X ;  /* 0x0000000000007919 */ /* 0x000e620000002100 */
[----:B------:R-:W2:Y:S01]  /*0020*/  LDC.64 R4, c[0x0][0x218] ;  /* 0x00008600ff047b82 */ /* 0x000ea20000000a00 */
[----:B------:R-:W-:Y:S01]  /*0030*/  ULDC.64 UR4, c[0x0][0x208] ;  /* 0x0000820000047ab9 */ /* 0x000fe20000000a00 */
[----:B------:R-:W3:Y:S06]  /*0040*/  S2R R9, SR_CTAID.X ;  /* 0x0000000000097919 */ /* 0x000eec0000002500 */
[----:B------:R-:W4:Y:S01]  /*0050*/  LDC.64 R2, c[0x0][0x210] ;  /* 0x00008400ff027b82 */ /* 0x000f220000000a00 */
[----:B-1----:R-:W-:-:S05]  /*0060*/  IMAD.SHL.U32 R0, R0, 0x2, RZ ;  /* 0x0000000200007824 */ /* 0x002fca00078e00ff */
[----:B------:R-:W-:-:S05]  /*0070*/  LOP3.LUT R0, R0, 0xfe, RZ, 0xc0, !PT ;  /* 0x000000fe00007812 */ /* 0x000fca00078ec0ff */
[----:B---3--:R-:W-:-:S04]  /*0080*/  IMAD R9, R9, 0x100, R0 ;  /* 0x0000010009097824 */ /* 0x008fc800078e0200 */
[C---:B------:R-:W-:Y:S01]  /*0090*/  IMAD.HI R6, R9.reuse, 0x1948b0fd, RZ ;  /* 0x1948b0fd09067827 */ /* 0x040fe200078e02ff */
[----:B------:R-:W-:Y:S02]  /*00a0*/  IADD3 R0, R9, 0x1, RZ ;  /* 0x0000000109007810 */ /* 0x000fe40007ffe0ff */
[C---:B------:R-:W-:Y:S01]  /*00b0*/  ISETP.GE.AND P0, PT, R9.reuse, 0xa20, PT ;  /* 0x00000a200900780c */ /* 0x040fe20003f06270 */
[----:B----4-:R-:W-:Y:S01]  /*00c0*/  IMAD.WIDE R2, R9, 0x4, R2 ;  /* 0x0000000409027825 */ /* 0x010fe200078e0202 */
[----:B------:R-:W-:Y:S02]  /*00d0*/  SHF.R.U32.HI R7, RZ, 0x1f, R6 ;  /* 0x0000001fff077819 */ /* 0x000fe40000011606 */
[----:B------:R-:W-:Y:S01]  /*00e0*/  CS2R R8, SRZ ;  /* 0x0000000000087805 */ /* 0x000fe2000001ff00 */
[----:B------:R-:W-:Y:S01]  /*00f0*/  IMAD.HI R0, R0, 0x1948b0fd, RZ ;  /* 0x1948b0fd00007827 */ /* 0x000fe200078e02ff */
[----:B------:R-:W-:-:S04]  /*0100*/  LEA.HI.SX32 R7, R6, R7, 0x1d ;  /* 0x0000000706077211 */ /* 0x000fc800078feaff */
[----:B------:R-:W-:-:S03]  /*0110*/  SHF.R.U32.HI R11, RZ, 0x1f, R0 ;  /* 0x0000001fff0b7819 */ /* 0x000fc60000011600 */
[----:B------:R-:W3:Y:S01]  /*0120*/  @!P0 LDG.E.64 R8, desc[UR4][R2.64] ;  /* 0x0000000402088981 */ /* 0x000ee2000c1e1b00 */
[----:B------:R-:W-:Y:S02]  /*0130*/  LEA.HI.SX32 R11, R0, R11, 0x1d ;  /* 0x0000000b000b7211 */ /* 0x000fe400078feaff */
[----:B------:R-:W-:Y:S02]  /*0140*/  LEA.HI R0, R7, R7, RZ, 0x3 ;  /* 0x0000000707007211 */ /* 0x000fe400078f18ff */
[----:B------:R-:W-:Y:S02]  /*0150*/  LEA.HI R6, R11, R11, RZ, 0x3 ;  /* 0x0000000b0b067211 */ /* 0x000fe400078f18ff */
[----:B------:R-:W-:Y:S02]  /*0160*/  LOP3.LUT R0, R0, 0xfffffff8, RZ, 0xc0, !PT ;  /* 0xfffffff800007812 */ /* 0x000fe400078ec0ff */
[----:B------:R-:W-:-:S03]  /*0170*/  LOP3.LUT R6, R6, 0xfffffff8, RZ, 0xc0, !PT ;  /* 0xfffffff806067812 */ /* 0x000fc600078ec0ff */
[----:B------:R-:W-:Y:S01]  /*0180*/  IMAD.IADD R7, R7, 0x1, -R0 ;  /* 0x0000000107077824 */ /* 0x000fe200078e0a00 */
[----:B------:R-:W-:Y:S01]  /*0190*/  IADD3 R11, R11, -R6, RZ ;  /* 0x800000060b0b7210 */ /* 0x000fe20007ffe0ff */
[----:B------:R-:W-:Y:S02]  /*01a0*/  HFMA2.MMA R0, -RZ, RZ, 0, 0 ;  /* 0x00000000ff007435 */ /* 0x000fe400000001ff */
[----:B--2---:R-:W-:-:S04]  /*01b0*/  IMAD.WIDE R6, R7, 0x4, R4 ;  /* 0x0000000407067825 */ /* 0x004fc800078e0204 */
[----:B------:R-:W-:-:S04]  /*01c0*/  IMAD.WIDE R4, R11, 0x4, R4 ;  /* 0x000000040b047825 */ /* 0x000fc800078e0204 */
[----:B------:R-:W-:Y:S01]  /*01d0*/  IMAD.MOV.U32 R11, RZ, RZ, RZ ;  /* 0x000000ffff0b7224 */ /* 0x000fe200078e00ff */
[----:B------:R-:W3:Y:S05]  /*01e0*/  @!P0 LDG.E.EL R0, desc[UR4][R4.64] ;  /* 0x0000000404008981 */ /* 0x000eea000c2e1900 */
[----:B------:R-:W2:Y:S01]  /*01f0*/  @!P0 LDG.E.EL R11, desc[UR4][R6.64] ;  /* 0x00000004060b8981 */ /* 0x000ea2000c2e1900 */
[----:B---3--:R-:W-:Y:S01]  /*0200*/  FADD R9, R0, R9 ;  /* 0x0000000900097221 */ /* 0x008fe20000000000 */
[----:B--2---:R-:W-:Y:S01]  /*0210*/  FADD R8, R11, R8 ;  /* 0x000000080b087221 */ /* 0x004fe20000000000 */
[----:B------:R-:W-:Y:S06]  /*0220*/  @P0 EXIT ;  /* 0x000000000000094d */ /* 0x000fec0003800000 */
[----:B------:R-:W-:Y:S01]  /*0230*/  STG.E.64 desc[UR4][R2.64], R8 ;  /* 0x0000000802007986 */ /* 0x000fe2000c101b04 */
[----:B------:R-:W-:Y:S05]  /*0240*/  EXIT ;  /* 0x000000000000794d */ /* 0x000fea0003800000 */
.L_x_0:
[----:B------:R-:W-:-:S00]  /*0250*/  BRA `(.L_x_0) ;  /* 0xfffffffc00fc7947 */ /* 0x000fc0000383ffff */
[----:B------:R-:W-:-:S00]  /*0260*/  NOP ;  /* 0x0000000000007918 */ /* 0x000fc00000000000 */
        /* <DEDUP_REMOVED lines=9> */
.L_x_1:


//--------------------- .nv.constant0.triton_poi_fused_convolution_0 --------------------------
	.section	.nv.constant0.triton_poi_fused_convolution_0,"a",@progbits
	.sectionflags	@""
	.align	4
.nv.constant0.triton_poi_fused_convolution_0:
	.zero		548
